//
// Generated by NVIDIA NVVM Compiler
//
// Compiler Build ID: CL-36424714
// Cuda compilation tools, release 13.0, V13.0.88
// Based on NVVM 20.0.0
//

.version 9.0
.target sm_100
.address_size 64

	// .globl	_Z2MVPiS_S_iiiiii
// _ZZ2MVPiS_S_iiiiiiE2As has been demoted
// _ZZ2MVPiS_S_iiiiiiE2Bs has been demoted
.global .align 1 .b8 _ZN34_INTERNAL_3ea3d463_4_k_cu_9e2315534cuda3std3__45__cpo5beginE[1];
.global .align 1 .b8 _ZN34_INTERNAL_3ea3d463_4_k_cu_9e2315534cuda3std3__45__cpo3endE[1];
.global .align 1 .b8 _ZN34_INTERNAL_3ea3d463_4_k_cu_9e2315534cuda3std3__45__cpo6cbeginE[1];
.global .align 1 .b8 _ZN34_INTERNAL_3ea3d463_4_k_cu_9e2315534cuda3std3__45__cpo4cendE[1];
.global .align 1 .b8 _ZN34_INTERNAL_3ea3d463_4_k_cu_9e2315534cuda3std3__45__cpo6rbeginE[1];
.global .align 1 .b8 _ZN34_INTERNAL_3ea3d463_4_k_cu_9e2315534cuda3std3__45__cpo4rendE[1];
.global .align 1 .b8 _ZN34_INTERNAL_3ea3d463_4_k_cu_9e2315534cuda3std3__45__cpo7crbeginE[1];
.global .align 1 .b8 _ZN34_INTERNAL_3ea3d463_4_k_cu_9e2315534cuda3std3__45__cpo5crendE[1];
.global .align 1 .b8 _ZN34_INTERNAL_3ea3d463_4_k_cu_9e2315534cuda3std3__436_GLOBAL__N__3ea3d463_4_k_cu_9e2315536ignoreE[1];
.global .align 1 .b8 _ZN34_INTERNAL_3ea3d463_4_k_cu_9e2315534cuda3std3__419piecewise_constructE[1];
.global .align 1 .b8 _ZN34_INTERNAL_3ea3d463_4_k_cu_9e2315534cuda3std3__48in_placeE[1];
.global .align 1 .b8 _ZN34_INTERNAL_3ea3d463_4_k_cu_9e2315534cuda3std3__420unreachable_sentinelE[1];
.global .align 1 .b8 _ZN34_INTERNAL_3ea3d463_4_k_cu_9e2315534cuda3std3__47nulloptE[1];
.global .align 1 .b8 _ZN34_INTERNAL_3ea3d463_4_k_cu_9e2315534cuda3std3__48unexpectE[1];
.global .align 1 .b8 _ZN34_INTERNAL_3ea3d463_4_k_cu_9e2315534cuda3std6ranges3__45__cpo4swapE[1];
.global .align 1 .b8 _ZN34_INTERNAL_3ea3d463_4_k_cu_9e2315534cuda3std6ranges3__45__cpo9iter_moveE[1];
.global .align 1 .b8 _ZN34_INTERNAL_3ea3d463_4_k_cu_9e2315534cuda3std6ranges3__45__cpo5beginE[1];
.global .align 1 .b8 _ZN34_INTERNAL_3ea3d463_4_k_cu_9e2315534cuda3std6ranges3__45__cpo3endE[1];
.global .align 1 .b8 _ZN34_INTERNAL_3ea3d463_4_k_cu_9e2315534cuda3std6ranges3__45__cpo6cbeginE[1];
.global .align 1 .b8 _ZN34_INTERNAL_3ea3d463_4_k_cu_9e2315534cuda3std6ranges3__45__cpo4cendE[1];
.global .align 1 .b8 _ZN34_INTERNAL_3ea3d463_4_k_cu_9e2315534cuda3std6ranges3__45__cpo7advanceE[1];
.global .align 1 .b8 _ZN34_INTERNAL_3ea3d463_4_k_cu_9e2315534cuda3std6ranges3__45__cpo9iter_swapE[1];
.global .align 1 .b8 _ZN34_INTERNAL_3ea3d463_4_k_cu_9e2315534cuda3std6ranges3__45__cpo4nextE[1];
.global .align 1 .b8 _ZN34_INTERNAL_3ea3d463_4_k_cu_9e2315534cuda3std6ranges3__45__cpo4prevE[1];
.global .align 1 .b8 _ZN34_INTERNAL_3ea3d463_4_k_cu_9e2315534cuda3std6ranges3__45__cpo4dataE[1];
.global .align 1 .b8 _ZN34_INTERNAL_3ea3d463_4_k_cu_9e2315534cuda3std6ranges3__45__cpo5cdataE[1];
.global .align 1 .b8 _ZN34_INTERNAL_3ea3d463_4_k_cu_9e2315534cuda3std6ranges3__45__cpo4sizeE[1];
.global .align 1 .b8 _ZN34_INTERNAL_3ea3d463_4_k_cu_9e2315534cuda3std6ranges3__45__cpo5ssizeE[1];
.global .align 1 .b8 _ZN34_INTERNAL_3ea3d463_4_k_cu_9e2315534cuda3std6ranges3__45__cpo8distanceE[1];
.global .align 1 .b8 _ZN34_INTERNAL_3ea3d463_4_k_cu_9e2315536thrust24THRUST_300001_SM_1000_NS8cuda_cub3parE[1];
.global .align 1 .b8 _ZN34_INTERNAL_3ea3d463_4_k_cu_9e2315536thrust24THRUST_300001_SM_1000_NS8cuda_cub10par_nosyncE[1];
.global .align 1 .b8 _ZN34_INTERNAL_3ea3d463_4_k_cu_9e2315536thrust24THRUST_300001_SM_1000_NS6system6detail10sequential3seqE[1];
.global .align 1 .b8 _ZN34_INTERNAL_3ea3d463_4_k_cu_9e2315536thrust24THRUST_300001_SM_1000_NS12placeholders2_1E[1];
.global .align 1 .b8 _ZN34_INTERNAL_3ea3d463_4_k_cu_9e2315536thrust24THRUST_300001_SM_1000_NS12placeholders2_2E[1];
.global .align 1 .b8 _ZN34_INTERNAL_3ea3d463_4_k_cu_9e2315536thrust24THRUST_300001_SM_1000_NS12placeholders2_3E[1];
.global .align 1 .b8 _ZN34_INTERNAL_3ea3d463_4_k_cu_9e2315536thrust24THRUST_300001_SM_1000_NS12placeholders2_4E[1];
.global .align 1 .b8 _ZN34_INTERNAL_3ea3d463_4_k_cu_9e2315536thrust24THRUST_300001_SM_1000_NS12placeholders2_5E[1];
.global .align 1 .b8 _ZN34_INTERNAL_3ea3d463_4_k_cu_9e2315536thrust24THRUST_300001_SM_1000_NS12placeholders2_6E[1];
.global .align 1 .b8 _ZN34_INTERNAL_3ea3d463_4_k_cu_9e2315536thrust24THRUST_300001_SM_1000_NS12placeholders2_7E[1];
.global .align 1 .b8 _ZN34_INTERNAL_3ea3d463_4_k_cu_9e2315536thrust24THRUST_300001_SM_1000_NS12placeholders2_8E[1];
.global .align 1 .b8 _ZN34_INTERNAL_3ea3d463_4_k_cu_9e2315536thrust24THRUST_300001_SM_1000_NS12placeholders2_9E[1];
.global .align 1 .b8 _ZN34_INTERNAL_3ea3d463_4_k_cu_9e2315536thrust24THRUST_300001_SM_1000_NS12placeholders3_10E[1];
.global .align 1 .b8 _ZN34_INTERNAL_3ea3d463_4_k_cu_9e2315536thrust24THRUST_300001_SM_1000_NS3seqE[1];

.visible .entry _Z2MVPiS_S_iiiiii(
	.param .u64 .ptr .align 1 _Z2MVPiS_S_iiiiii_param_0,
	.param .u64 .ptr .align 1 _Z2MVPiS_S_iiiiii_param_1,
	.param .u64 .ptr .align 1 _Z2MVPiS_S_iiiiii_param_2,
	.param .u32 _Z2MVPiS_S_iiiiii_param_3,
	.param .u32 _Z2MVPiS_S_iiiiii_param_4,
	.param .u32 _Z2MVPiS_S_iiiiii_param_5,
	.param .u32 _Z2MVPiS_S_iiiiii_param_6,
	.param .u32 _Z2MVPiS_S_iiiiii_param_7,
	.param .u32 _Z2MVPiS_S_iiiiii_param_8
)
{
	.reg .pred 	%p<12>;
	.reg .b32 	%r<114>;
	.reg .b64 	%rd<13>;
	// demoted variable
	.shared .align 4 .b8 _ZZ2MVPiS_S_iiiiiiE2As[1024];
	// demoted variable
	.shared .align 4 .b8 _ZZ2MVPiS_S_iiiiiiE2Bs[1024];
	ld.param.u64 	%rd3, [_Z2MVPiS_S_iiiiii_param_0];
	ld.param.u64 	%rd4, [_Z2MVPiS_S_iiiiii_param_1];
	ld.param.u64 	%rd5, [_Z2MVPiS_S_iiiiii_param_2];
	ld.param.u32 	%r32, [_Z2MVPiS_S_iiiiii_param_3];
	ld.param.u32 	%r33, [_Z2MVPiS_S_iiiiii_param_4];
	ld.param.u32 	%r34, [_Z2MVPiS_S_iiiiii_param_5];
	ld.param.u32 	%r35, [_Z2MVPiS_S_iiiiii_param_6];
	ld.param.u32 	%r36, [_Z2MVPiS_S_iiiiii_param_7];
	ld.param.u32 	%r37, [_Z2MVPiS_S_iiiiii_param_8];
	mov.u32 	%r1, %ctaid.y;
	shl.b32 	%r39, %r1, 4;
	mov.u32 	%r2, %tid.y;
	add.s32 	%r3, %r39, %r2;
	mov.u32 	%r4, %ctaid.x;
	shl.b32 	%r5, %r4, 4;
	mov.u32 	%r6, %tid.x;
	add.s32 	%r7, %r5, %r6;
	setp.lt.s32 	%p1, %r33, 1;
	mov.b32 	%r113, 0;
	@%p1 bra 	$L__BB0_7;
	add.s32 	%r41, %r33, 15;
	shr.u32 	%r42, %r41, 4;
	shl.b32 	%r43, %r2, 6;
	mov.u32 	%r44, _ZZ2MVPiS_S_iiiiiiE2As;
	add.s32 	%r8, %r44, %r43;
	mov.u32 	%r45, _ZZ2MVPiS_S_iiiiiiE2Bs;
	shl.b32 	%r46, %r6, 2;
	add.s32 	%r10, %r45, %r46;
	add.s32 	%r9, %r10, %r43;
	neg.s32 	%r109, %r42;
	mad.lo.s32 	%r47, %r2, %r35, %r6;
	add.s32 	%r108, %r47, %r5;
	shl.b32 	%r13, %r35, 4;
	mad.lo.s32 	%r106, %r33, %r3, %r6;
	cvta.to.global.u64 	%rd1, %rd3;
	cvta.to.global.u64 	%rd2, %rd4;
	mov.b32 	%r113, 0;
	mov.u32 	%r105, %r6;
	mov.u32 	%r107, %r2;
$L__BB0_2:
	setp.ge.s32 	%p2, %r3, %r32;
	setp.ge.u32 	%p3, %r105, %r33;
	mov.b32 	%r111, 0;
	or.pred  	%p4, %p3, %p2;
	@%p4 bra 	$L__BB0_4;
	mul.wide.u32 	%rd6, %r106, 4;
	add.s64 	%rd7, %rd1, %rd6;
	ld.global.u32 	%r111, [%rd7];
$L__BB0_4:
	setp.ge.s32 	%p5, %r7, %r35;
	shl.b32 	%r51, %r6, 2;
	add.s32 	%r52, %r8, %r51;
	st.shared.u32 	[%r52], %r111;
	setp.ge.u32 	%p6, %r107, %r34;
	mov.b32 	%r112, 0;
	or.pred  	%p7, %p5, %p6;
	@%p7 bra 	$L__BB0_6;
	mul.wide.u32 	%rd8, %r108, 4;
	add.s64 	%rd9, %rd2, %rd8;
	ld.global.u32 	%r112, [%rd9];
$L__BB0_6:
	st.shared.u32 	[%r9], %r112;
	bar.sync 	0;
	ld.shared.u32 	%r53, [%r8];
	ld.shared.u32 	%r54, [%r10];
	mad.lo.s32 	%r55, %r54, %r53, %r113;
	ld.shared.u32 	%r56, [%r8+4];
	ld.shared.u32 	%r57, [%r10+64];
	mad.lo.s32 	%r58, %r57, %r56, %r55;
	ld.shared.u32 	%r59, [%r8+8];
	ld.shared.u32 	%r60, [%r10+128];
	mad.lo.s32 	%r61, %r60, %r59, %r58;
	ld.shared.u32 	%r62, [%r8+12];
	ld.shared.u32 	%r63, [%r10+192];
	mad.lo.s32 	%r64, %r63, %r62, %r61;
	ld.shared.u32 	%r65, [%r8+16];
	ld.shared.u32 	%r66, [%r10+256];
	mad.lo.s32 	%r67, %r66, %r65, %r64;
	ld.shared.u32 	%r68, [%r8+20];
	ld.shared.u32 	%r69, [%r10+320];
	mad.lo.s32 	%r70, %r69, %r68, %r67;
	ld.shared.u32 	%r71, [%r8+24];
	ld.shared.u32 	%r72, [%r10+384];
	mad.lo.s32 	%r73, %r72, %r71, %r70;
	ld.shared.u32 	%r74, [%r8+28];
	ld.shared.u32 	%r75, [%r10+448];
	mad.lo.s32 	%r76, %r75, %r74, %r73;
	ld.shared.u32 	%r77, [%r8+32];
	ld.shared.u32 	%r78, [%r10+512];
	mad.lo.s32 	%r79, %r78, %r77, %r76;
	ld.shared.u32 	%r80, [%r8+36];
	ld.shared.u32 	%r81, [%r10+576];
	mad.lo.s32 	%r82, %r81, %r80, %r79;
	ld.shared.u32 	%r83, [%r8+40];
	ld.shared.u32 	%r84, [%r10+640];
	mad.lo.s32 	%r85, %r84, %r83, %r82;
	ld.shared.u32 	%r86, [%r8+44];
	ld.shared.u32 	%r87, [%r10+704];
	mad.lo.s32 	%r88, %r87, %r86, %r85;
	ld.shared.u32 	%r89, [%r8+48];
	ld.shared.u32 	%r90, [%r10+768];
	mad.lo.s32 	%r91, %r90, %r89, %r88;
	ld.shared.u32 	%r92, [%r8+52];
	ld.shared.u32 	%r93, [%r10+832];
	mad.lo.s32 	%r94, %r93, %r92, %r91;
	ld.shared.u32 	%r95, [%r8+56];
	ld.shared.u32 	%r96, [%r10+896];
	mad.lo.s32 	%r97, %r96, %r95, %r94;
	ld.shared.u32 	%r98, [%r8+60];
	ld.shared.u32 	%r99, [%r10+960];
	mad.lo.s32 	%r113, %r99, %r98, %r97;
	bar.sync 	0;
	add.s32 	%r109, %r109, 1;
	setp.ne.s32 	%p8, %r109, 0;
	add.s32 	%r108, %r108, %r13;
	add.s32 	%r107, %r107, 16;
	add.s32 	%r106, %r106, 16;
	add.s32 	%r105, %r105, 16;
	@%p8 bra 	$L__BB0_2;
$L__BB0_7:
	setp.ge.s32 	%p9, %r3, %r36;
	setp.ge.s32 	%p10, %r7, %r37;
	or.pred  	%p11, %p9, %p10;
	@%p11 bra 	$L__BB0_9;
	mov.u32 	%r100, %ntid.y;
	mad.lo.s32 	%r101, %r1, %r100, %r2;
	mov.u32 	%r102, %ntid.x;
	mad.lo.s32 	%r103, %r4, %r102, %r6;
	mad.lo.s32 	%r104, %r37, %r101, %r103;
	cvta.to.global.u64 	%rd10, %rd5;
	mul.wide.u32 	%rd11, %r104, 4;
	add.s64 	%rd12, %rd10, %rd11;
	st.global.u32 	[%rd12], %r113;
$L__BB0_9:
	ret;

}
	// .globl	_ZN3cub18CUB_300001_SM_10006detail11EmptyKernelIvEEvv
.visible .entry _ZN3cub18CUB_300001_SM_10006detail11EmptyKernelIvEEvv()
{


	ret;

}


// ===== COMPILED SASS (sm_100) =====

	.target	sm_100

	.elftype	@"ET_EXEC"


//--------------------- .note.nv.tkinfo           --------------------------
	.section	.note.nv.tkinfo,"",@"SHT_NOTE"
	.sectionflags	@"SHF_NOTE_NV_TKINFO"
	.tkinfo
        /*0018*/ 	.word	0x00000002
        /*0030*/ 	.string	""
        /*0030*/ 	.string	"ptxas"
        /*0030*/ 	.string	"Cuda compilation tools, release 13.0, V13.0.88"
        /*0030*/ 	.string	"Build cuda_13.0.r13.0/compiler.36424714_0"
        /*0030*/ 	.string	"-arch sm_100 -m 64 "



//--------------------- .note.nv.cuinfo           --------------------------
	.section	.note.nv.cuinfo,"",@"SHT_NOTE"
	.sectionflags	@"SHF_NOTE_NV_CUINFO"
        /*0018*/ 	.short	0x0002
        /*001a*/ 	.short	0x0064
        /*001c*/ 	.short	0x0082
	.zero		2


//--------------------- .nv.info                  --------------------------
	.section	.nv.info,"",@"SHT_CUDA_INFO"
	.align	4


	//----- nvinfo : EIATTR_REGCOUNT
	.align		4
        /*0000*/ 	.byte	0x04, 0x2f
        /*0002*/ 	.short	(.L_44 - .L_43)
	.align		4
.L_43:
        /*0004*/ 	.word	index@(_Z2MVPiS_S_iiiiii)
        /*0008*/ 	.word	0x00000020


	//----- nvinfo : EIATTR_FRAME_SIZE
	.align		4
.L_44:
        /*000c*/ 	.byte	0x04, 0x11
        /*000e*/ 	.short	(.L_46 - .L_45)
	.align		4
.L_45:
        /*0010*/ 	.word	index@(_Z2MVPiS_S_iiiiii)
        /*0014*/ 	.word	0x00000000


	//----- nvinfo : EIATTR_REGCOUNT
	.align		4
.L_46:
        /*0018*/ 	.byte	0x04, 0x2f
        /*001a*/ 	.short	(.L_48 - .L_47)
	.align		4
.L_47:
        /*001c*/ 	.word	index@(_ZN3cub18CUB_300001_SM_10006detail11EmptyKernelIvEEvv)
        /*0020*/ 	.word	0x00000004


	//----- nvinfo : EIATTR_FRAME_SIZE
	.align		4
.L_48:
        /*0024*/ 	.byte	0x04, 0x11
        /*0026*/ 	.short	(.L_50 - .L_49)
	.align		4
.L_49:
        /*0028*/ 	.word	index@(_ZN3cub18CUB_300001_SM_10006detail11EmptyKernelIvEEvv)
        /*002c*/ 	.word	0x00000000


	//----- nvinfo : EIATTR_MIN_STACK_SIZE
	.align		4
.L_50:
        /*0030*/ 	.byte	0x04, 0x12
        /*0032*/ 	.short	(.L_52 - .L_51)
	.align		4
.L_51:
        /*0034*/ 	.word	index@(_ZN3cub18CUB_300001_SM_10006detail11EmptyKernelIvEEvv)
        /*0038*/ 	.word	0x00000000


	//----- nvinfo : EIATTR_MIN_STACK_SIZE
	.align		4
.L_52:
        /*003c*/ 	.byte	0x04, 0x12
        /*003e*/ 	.short	(.L_54 - .L_53)
	.align		4
.L_53:
        /*0040*/ 	.word	index@(_Z2MVPiS_S_iiiiii)
        /*0044*/ 	.word	0x00000000
.L_54:


//--------------------- .nv.compat                --------------------------
	.section	.nv.compat,"",@"SHT_CUDA_COMPAT_INFO"
	.align	4
        /*0000*/ 	.byte	0x02, 0x09, 0x00, 0x00, 0x02, 0x02, 0x01, 0x00, 0x02, 0x05, 0x05, 0x00, 0x03, 0x07, 0x01, 0x01
        /*0010*/ 	.byte	0x02, 0x03, 0x00, 0x00, 0x02, 0x06, 0x01, 0x00, 0x04, 0x0b, 0x08, 0x00, 0x09, 0x00, 0x00, 0x00
        /*0020*/ 	.byte	0x00, 0x00, 0x00, 0x00


//--------------------- .nv.info._ZN3cub18CUB_300001_SM_10006detail11EmptyKernelIvEEvv --------------------------
	.section	.nv.info._ZN3cub18CUB_300001_SM_10006detail11EmptyKernelIvEEvv,"",@"SHT_CUDA_INFO"
	.sectionflags	@""
	.align	4


	//----- nvinfo : EIATTR_CUDA_API_VERSION
	.align		4
        /*0000*/ 	.byte	0x04, 0x37
        /*0002*/ 	.short	(.L_56 - .L_55)
.L_55:
        /*0004*/ 	.word	0x00000082


	//----- nvinfo : EIATTR_SPARSE_MMA_MASK
	.align		4
.L_56:
        /*0008*/ 	.byte	0x03, 0x50
        /*000a*/ 	.short	0x0000


	//----- nvinfo : EIATTR_MAXREG_COUNT
	.align		4
        /*000c*/ 	.byte	0x03, 0x1b
        /*000e*/ 	.short	0x00ff


	//----- nvinfo : EIATTR_MERCURY_ISA_VERSION
	.align		4
        /*0010*/ 	.byte	0x03, 0x5f
        /*0012*/ 	.short	0x0101


	//----- nvinfo : EIATTR_VRC_CTA_INIT_COUNT
	.align		4
        /*0014*/ 	.byte	0x02, 0x4a
	.zero		1
	.zero		1


	//----- nvinfo : EIATTR_EXIT_INSTR_OFFSETS
	.align		4
        /*0018*/ 	.byte	0x04, 0x1c
        /*001a*/ 	.short	(.L_58 - .L_57)


	//   ....[0]....
.L_57:
        /*001c*/ 	.word	0x00000010


	//----- nvinfo : EIATTR_SW_WAR
	.align		4
.L_58:
        /*0020*/ 	.byte	0x04, 0x36
        /*0022*/ 	.short	(.L_60 - .L_59)
.L_59:
        /*0024*/ 	.word	0x00000008
.L_60:


//--------------------- .nv.info._Z2MVPiS_S_iiiiii --------------------------
	.section	.nv.info._Z2MVPiS_S_iiiiii,"",@"SHT_CUDA_INFO"
	.sectionflags	@""
	.align	4


	//----- nvinfo : EIATTR_CUDA_API_VERSION
	.align		4
        /*0000*/ 	.byte	0x04, 0x37
        /*0002*/ 	.short	(.L_62 - .L_61)
.L_61:
        /*0004*/ 	.word	0x00000082


	//----- nvinfo : EIATTR_KPARAM_INFO
	.align		4
.L_62:
        /*0008*/ 	.byte	0x04, 0x17
        /*000a*/ 	.short	(.L_64 - .L_63)
.L_63:
        /*000c*/ 	.word	0x00000000
        /*0010*/ 	.short	0x0008
        /*0012*/ 	.short	0x002c
        /*0014*/ 	.byte	0x00, 0xf0, 0x11, 0x00


	//----- nvinfo : EIATTR_KPARAM_INFO
	.align		4
.L_64:
        /*0018*/ 	.byte	0x04, 0x17
        /*001a*/ 	.short	(.L_66 - .L_65)
.L_65:
        /*001c*/ 	.word	0x00000000
        /*0020*/ 	.short	0x0007
        /*0022*/ 	.short	0x0028
        /*0024*/ 	.byte	0x00, 0xf0, 0x11, 0x00


	//----- nvinfo : EIATTR_KPARAM_INFO
	.align		4
.L_66:
        /*0028*/ 	.byte	0x04, 0x17
        /*002a*/ 	.short	(.L_68 - .L_67)
.L_67:
        /*002c*/ 	.word	0x00000000
        /*0030*/ 	.short	0x0006
        /*0032*/ 	.short	0x0024
        /*0034*/ 	.byte	0x00, 0xf0, 0x11, 0x00


	//----- nvinfo : EIATTR_KPARAM_INFO
	.align		4
.L_68:
        /*0038*/ 	.byte	0x04, 0x17
        /*003a*/ 	.short	(.L_70 - .L_69)
.L_69:
        /*003c*/ 	.word	0x00000000
        /*0040*/ 	.short	0x0005
        /*0042*/ 	.short	0x0020
        /*0044*/ 	.byte	0x00, 0xf0, 0x11, 0x00


	//----- nvinfo : EIATTR_KPARAM_INFO
	.align		4
.L_70:
        /*0048*/ 	.byte	0x04, 0x17
        /*004a*/ 	.short	(.L_72 - .L_71)
.L_71:
        /*004c*/ 	.word	0x00000000
        /*0050*/ 	.short	0x0004
        /*0052*/ 	.short	0x001c
        /*0054*/ 	.byte	0x00, 0xf0, 0x11, 0x00


	//----- nvinfo : EIATTR_KPARAM_INFO
	.align		4
.L_72:
        /*0058*/ 	.byte	0x04, 0x17
        /*005a*/ 	.short	(.L_74 - .L_73)
.L_73:
        /*005c*/ 	.word	0x00000000
        /*0060*/ 	.short	0x0003
        /*0062*/ 	.short	0x0018
        /*0064*/ 	.byte	0x00, 0xf0, 0x11, 0x00


	//----- nvinfo : EIATTR_KPARAM_INFO
	.align		4
.L_74:
        /*0068*/ 	.byte	0x04, 0x17
        /*006a*/ 	.short	(.L_76 - .L_75)
.L_75:
        /*006c*/ 	.word	0x00000000
        /*0070*/ 	.short	0x0002
        /*0072*/ 	.short	0x0010
        /*0074*/ 	.byte	0x00, 0xf5, 0x21, 0x00


	//----- nvinfo : EIATTR_KPARAM_INFO
	.align		4
.L_76:
        /*0078*/ 	.byte	0x04, 0x17
        /*007a*/ 	.short	(.L_78 - .L_77)
.L_77:
        /*007c*/ 	.word	0x00000000
        /*0080*/ 	.short	0x0001
        /*0082*/ 	.short	0x0008
        /*0084*/ 	.byte	0x00, 0xf5, 0x21, 0x00


	//----- nvinfo : EIATTR_KPARAM_INFO
	.align		4
.L_78:
        /*0088*/ 	.byte	0x04, 0x17
        /*008a*/ 	.short	(.L_80 - .L_79)
.L_79:
        /*008c*/ 	.word	0x00000000
        /*0090*/ 	.short	0x0000
        /*0092*/ 	.short	0x0000
        /*0094*/ 	.byte	0x00, 0xf5, 0x21, 0x00


	//----- nvinfo : EIATTR_SPARSE_MMA_MASK
	.align		4
.L_80:
        /*0098*/ 	.byte	0x03, 0x50
        /*009a*/ 	.short	0x0000


	//----- nvinfo : EIATTR_MAXREG_COUNT
	.align		4
        /*009c*/ 	.byte	0x03, 0x1b
        /*009e*/ 	.short	0x00ff


	//----- nvinfo : EIATTR_NUM_BARRIERS
	.align		4
        /*00a0*/ 	.byte	0x02, 0x4c
        /*00a2*/ 	.byte	0x01
	.zero		1


	//----- nvinfo : EIATTR_MERCURY_ISA_VERSION
	.align		4
        /*00a4*/ 	.byte	0x03, 0x5f
        /*00a6*/ 	.short	0x0101


	//----- nvinfo : EIATTR_VRC_CTA_INIT_COUNT
	.align		4
        /*00a8*/ 	.byte	0x02, 0x4a
	.zero		1
	.zero		1


	//----- nvinfo : EIATTR_EXIT_INSTR_OFFSETS
	.align		4
        /*00ac*/ 	.byte	0x04, 0x1c
        /*00ae*/ 	.short	(.L_82 - .L_81)


	//   ....[0]....
.L_81:
        /*00b0*/ 	.word	0x00000600


	//   ....[1]....
        /*00b4*/ 	.word	0x00000690


	//----- nvinfo : EIATTR_CBANK_PARAM_SIZE
	.align		4
.L_82:
        /*00b8*/ 	.byte	0x03, 0x19
        /*00ba*/ 	.short	0x0030


	//----- nvinfo : EIATTR_PARAM_CBANK
	.align		4
        /*00bc*/ 	.byte	0x04, 0x0a
        /*00be*/ 	.short	(.L_84 - .L_83)
	.align		4
.L_83:
        /*00c0*/ 	.word	index@(.nv.constant0._Z2MVPiS_S_iiiiii)
        /*00c4*/ 	.short	0x0380
        /*00c6*/ 	.short	0x0030


	//----- nvinfo : EIATTR_SW_WAR
	.align		4
.L_84:
        /*00c8*/ 	.byte	0x04, 0x36
        /*00ca*/ 	.short	(.L_86 - .L_85)
.L_85:
        /*00cc*/ 	.word	0x00000008
.L_86:


//--------------------- .nv.callgraph             --------------------------
	.section	.nv.callgraph,"",@"SHT_CUDA_CALLGRAPH"
	.align	4
	.sectionentsize	8
	.align		4
        /*0000*/ 	.word	0x00000000
	.align		4
        /*0004*/ 	.word	0xffffffff
	.align		4
        /*0008*/ 	.word	0x00000000
	.align		4
        /*000c*/ 	.word	0xfffffffe
	.align		4
        /*0010*/ 	.word	0x00000000
	.align		4
        /*0014*/ 	.word	0xfffffffd
	.align		4
        /*0018*/ 	.word	0x00000000
	.align		4
        /*001c*/ 	.word	0xfffffffc


//--------------------- .nv.constant4             --------------------------
	.section	.nv.constant4,"a",@progbits
	.align	8
	.align		8
.nv.constant4:
        /*0000*/ 	.dword	_ZN34_INTERNAL_3ea3d463_4_k_cu_9e2315534cuda3std3__45__cpo5beginE
	.align		8
        /*0008*/ 	.dword	_ZN34_INTERNAL_3ea3d463_4_k_cu_9e2315534cuda3std3__45__cpo3endE
	.align		8
        /*0010*/ 	.dword	_ZN34_INTERNAL_3ea3d463_4_k_cu_9e2315534cuda3std3__45__cpo6cbeginE
	.align		8
        /*0018*/ 	.dword	_ZN34_INTERNAL_3ea3d463_4_k_cu_9e2315534cuda3std3__45__cpo4cendE
	.align		8
        /*0020*/ 	.dword	_ZN34_INTERNAL_3ea3d463_4_k_cu_9e2315534cuda3std3__45__cpo6rbeginE
	.align		8
        /*0028*/ 	.dword	_ZN34_INTERNAL_3ea3d463_4_k_cu_9e2315534cuda3std3__45__cpo4rendE
	.align		8
        /*0030*/ 	.dword	_ZN34_INTERNAL_3ea3d463_4_k_cu_9e2315534cuda3std3__45__cpo7crbeginE
	.align		8
        /*0038*/ 	.dword	_ZN34_INTERNAL_3ea3d463_4_k_cu_9e2315534cuda3std3__45__cpo5crendE
	.align		8
        /*0040*/ 	.dword	_ZN34_INTERNAL_3ea3d463_4_k_cu_9e2315534cuda3std3__436_GLOBAL__N__3ea3d463_4_k_cu_9e2315536ignoreE
	.align		8
        /*0048*/ 	.dword	_ZN34_INTERNAL_3ea3d463_4_k_cu_9e2315534cuda3std3__419piecewise_constructE
	.align		8
        /*0050*/ 	.dword	_ZN34_INTERNAL_3ea3d463_4_k_cu_9e2315534cuda3std3__48in_placeE
	.align		8
        /*0058*/ 	.dword	_ZN34_INTERNAL_3ea3d463_4_k_cu_9e2315534cuda3std3__420unreachable_sentinelE
	.align		8
        /*0060*/ 	.dword	_ZN34_INTERNAL_3ea3d463_4_k_cu_9e2315534cuda3std3__47nulloptE
	.align		8
        /*0068*/ 	.dword	_ZN34_INTERNAL_3ea3d463_4_k_cu_9e2315534cuda3std3__48unexpectE
	.align		8
        /*0070*/ 	.dword	_ZN34_INTERNAL_3ea3d463_4_k_cu_9e2315534cuda3std6ranges3__45__cpo4swapE
	.align		8
        /*0078*/ 	.dword	_ZN34_INTERNAL_3ea3d463_4_k_cu_9e2315534cuda3std6ranges3__45__cpo9iter_moveE
	.align		8
        /*0080*/ 	.dword	_ZN34_INTERNAL_3ea3d463_4_k_cu_9e2315534cuda3std6ranges3__45__cpo5beginE
	.align		8
        /*0088*/ 	.dword	_ZN34_INTERNAL_3ea3d463_4_k_cu_9e2315534cuda3std6ranges3__45__cpo3endE
	.align		8
        /*0090*/ 	.dword	_ZN34_INTERNAL_3ea3d463_4_k_cu_9e2315534cuda3std6ranges3__45__cpo6cbeginE
	.align		8
        /*0098*/ 	.dword	_ZN34_INTERNAL_3ea3d463_4_k_cu_9e2315534cuda3std6ranges3__45__cpo4cendE
	.align		8
        /*00a0*/ 	.dword	_ZN34_INTERNAL_3ea3d463_4_k_cu_9e2315534cuda3std6ranges3__45__cpo7advanceE
	.align		8
        /*00a8*/ 	.dword	_ZN34_INTERNAL_3ea3d463_4_k_cu_9e2315534cuda3std6ranges3__45__cpo9iter_swapE
	.align		8
        /*00b0*/ 	.dword	_ZN34_INTERNAL_3ea3d463_4_k_cu_9e2315534cuda3std6ranges3__45__cpo4nextE
	.align		8
        /*00b8*/ 	.dword	_ZN34_INTERNAL_3ea3d463_4_k_cu_9e2315534cuda3std6ranges3__45__cpo4prevE
	.align		8
        /*00c0*/ 	.dword	_ZN34_INTERNAL_3ea3d463_4_k_cu_9e2315534cuda3std6ranges3__45__cpo4dataE
	.align		8
        /*00c8*/ 	.dword	_ZN34_INTERNAL_3ea3d463_4_k_cu_9e2315534cuda3std6ranges3__45__cpo5cdataE
	.align		8
        /*00d0*/ 	.dword	_ZN34_INTERNAL_3ea3d463_4_k_cu_9e2315534cuda3std6ranges3__45__cpo4sizeE
	.align		8
        /*00d8*/ 	.dword	_ZN34_INTERNAL_3ea3d463_4_k_cu_9e2315534cuda3std6ranges3__45__cpo5ssizeE
	.align		8
        /*00e0*/ 	.dword	_ZN34_INTERNAL_3ea3d463_4_k_cu_9e2315534cuda3std6ranges3__45__cpo8distanceE
	.align		8
        /*00e8*/ 	.dword	_ZN34_INTERNAL_3ea3d463_4_k_cu_9e2315536thrust24THRUST_300001_SM_1000_NS8cuda_cub3parE
	.align		8
        /*00f0*/ 	.dword	_ZN34_INTERNAL_3ea3d463_4_k_cu_9e2315536thrust24THRUST_300001_SM_1000_NS8cuda_cub10par_nosyncE
	.align		8
        /*00f8*/ 	.dword	_ZN34_INTERNAL_3ea3d463_4_k_cu_9e2315536thrust24THRUST_300001_SM_1000_NS6system6detail10sequential3seqE
	.align		8
        /*0100*/ 	.dword	_ZN34_INTERNAL_3ea3d463_4_k_cu_9e2315536thrust24THRUST_300001_SM_1000_NS12placeholders2_1E
	.align		8
        /*0108*/ 	.dword	_ZN34_INTERNAL_3ea3d463_4_k_cu_9e2315536thrust24THRUST_300001_SM_1000_NS12placeholders2_2E
	.align		8
        /*0110*/ 	.dword	_ZN34_INTERNAL_3ea3d463_4_k_cu_9e2315536thrust24THRUST_300001_SM_1000_NS12placeholders2_3E
	.align		8
        /*0118*/ 	.dword	_ZN34_INTERNAL_3ea3d463_4_k_cu_9e2315536thrust24THRUST_300001_SM_1000_NS12placeholders2_4E
	.align		8
        /*0120*/ 	.dword	_ZN34_INTERNAL_3ea3d463_4_k_cu_9e2315536thrust24THRUST_300001_SM_1000_NS12placeholders2_5E
	.align		8
        /*0128*/ 	.dword	_ZN34_INTERNAL_3ea3d463_4_k_cu_9e2315536thrust24THRUST_300001_SM_1000_NS12placeholders2_6E
	.align		8
        /*0130*/ 	.dword	_ZN34_INTERNAL_3ea3d463_4_k_cu_9e2315536thrust24THRUST_300001_SM_1000_NS12placeholders2_7E
	.align		8
        /*0138*/ 	.dword	_ZN34_INTERNAL_3ea3d463_4_k_cu_9e2315536thrust24THRUST_300001_SM_1000_NS12placeholders2_8E
	.align		8
        /*0140*/ 	.dword	_ZN34_INTERNAL_3ea3d463_4_k_cu_9e2315536thrust24THRUST_300001_SM_1000_NS12placeholders2_9E
	.align		8
        /*0148*/ 	.dword	_ZN34_INTERNAL_3ea3d463_4_k_cu_9e2315536thrust24THRUST_300001_SM_1000_NS12placeholders3_10E
	.align		8
        /*0150*/ 	.dword	_ZN34_INTERNAL_3ea3d463_4_k_cu_9e2315536thrust24THRUST_300001_SM_1000_NS3seqE


//--------------------- .text._ZN3cub18CUB_300001_SM_10006detail11EmptyKernelIvEEvv --------------------------
	.section	.text._ZN3cub18CUB_300001_SM_10006detail11EmptyKernelIvEEvv,"ax",@progbits
	.align	128
        .global         _ZN3cub18CUB_300001_SM_10006detail11EmptyKernelIvEEvv
        .type           _ZN3cub18CUB_300001_SM_10006detail11EmptyKernelIvEEvv,@function
        .size           _ZN3cub18CUB_300001_SM_10006detail11EmptyKernelIvEEvv,(.L_x_4 - _ZN3cub18CUB_300001_SM_10006detail11EmptyKernelIvEEvv)
        .other          _ZN3cub18CUB_300001_SM_10006detail11EmptyKernelIvEEvv,@"STO_CUDA_ENTRY STV_DEFAULT"
_ZN3cub18CUB_300001_SM_10006detail11EmptyKernelIvEEvv:
.text._ZN3cub18CUB_300001_SM_10006detail11EmptyKernelIvEEvv:
[----:B------:R-:W-:Y:S01]  /*0000*/  LDC R1, c[0x0][0x37c] ;  /* 0x0000df00ff017b82 */ /* 0x000fe20000000800 */
[----:B------:R-:W-:Y:S05]  /*0010*/  EXIT ;  /* 0x000000000000794d */ /* 0x000fea0003800000 */
.L_x_0:
[----:B------:R-:W-:-:S00]  /*0020*/  BRA `(.L_x_0) ;  /* 0xfffffffc00fc7947 */ /* 0x000fc0000383ffff */
[----:B------:R-:W-:-:S00]  /*0030*/  NOP ;  /* 0x0000000000007918 */ /* 0x000fc00000000000 */
        /* <DEDUP_REMOVED lines=12> */
.L_x_4:


//--------------------- .text._Z2MVPiS_S_iiiiii   --------------------------
	.section	.text._Z2MVPiS_S_iiiiii,"ax",@progbits
	.align	128
        .global         _Z2MVPiS_S_iiiiii
        .type           _Z2MVPiS_S_iiiiii,@function
        .size           _Z2MVPiS_S_iiiiii,(.L_x_5 - _Z2MVPiS_S_iiiiii)
        .other          _Z2MVPiS_S_iiiiii,@"STO_CUDA_ENTRY STV_DEFAULT"
_Z2MVPiS_S_iiiiii:
.text._Z2MVPiS_S_iiiiii:
[----:B------:R-:W-:Y:S01]  /*0000*/  LDC R1, c[0x0][0x37c] ;  /* 0x0000df00ff017b82 */ /* 0x000fe20000000800 */
[----:B------:R-:W0:Y:S01]  /*0010*/  S2R R2, SR_CTAID.Y ;  /* 0x0000000000027919 */ /* 0x000e220000002600 */
[----:B------:R-:W1:Y:S01]  /*0020*/  LDCU UR10, c[0x0][0x39c] ;  /* 0x00007380ff0a77ac */ /* 0x000e620008000800 */
[----:B------:R-:W-:Y:S01]  /*0030*/  HFMA2 R25, -RZ, RZ, 0, 0 ;  /* 0x00000000ff197431 */ /* 0x000fe200000001ff */
[----:B------:R-:W0:Y:S01]  /*0040*/  S2R R5, SR_TID.Y ;  /* 0x0000000000057919 */ /* 0x000e220000002200 */
[----:B------:R-:W2:Y:S01]  /*0050*/  LDCU.64 UR8, c[0x0][0x358] ;  /* 0x00006b00ff0877ac */ /* 0x000ea20008000a00 */
[----:B------:R-:W3:Y:S01]  /*0060*/  S2R R3, SR_CTAID.X ;  /* 0x0000000000037919 */ /* 0x000ee20000002500 */
[----:B------:R-:W3:Y:S01]  /*0070*/  S2R R0, SR_TID.X ;  /* 0x0000000000007919 */ /* 0x000ee20000002100 */
[----:B-1----:R-:W-:Y:S01]  /*0080*/  UISETP.GE.AND UP0, UPT, UR10, 0x1, UPT ;  /* 0x000000010a00788c */ /* 0x002fe2000bf06270 */
[----:B0-----:R-:W-:Y:S02]  /*0090*/  LEA R23, R2, R5, 0x4 ;  /* 0x0000000502177211 */ /* 0x001fe400078e20ff */
[----:B---3--:R-:W-:-:S06]  /*00a0*/  LEA R22, R3, R0, 0x4 ;  /* 0x0000000003167211 */ /* 0x008fcc00078e20ff */
[----:B--2---:R-:W-:Y:S05]  /*00b0*/  BRA.U !UP0, `(.L_x_1) ;  /* 0x0000000508447547 */ /* 0x004fea000b800000 */
[----:B------:R-:W0:Y:S01]  /*00c0*/  S2UR UR7, SR_CgaCtaId ;  /* 0x00000000000779c3 */ /* 0x000e220000008800 */
[----:B------:R-:W1:Y:S01]  /*00d0*/  LDCU UR11, c[0x0][0x3a4] ;  /* 0x00007480ff0b77ac */ /* 0x000e620008000800 */
[----:B------:R-:W-:Y:S01]  /*00e0*/  IMAD R4, R23, UR10, R0 ;  /* 0x0000000a17047c24 */ /* 0x000fe2000f8e0200 */
[----:B------:R-:W-:Y:S01]  /*00f0*/  MOV R25, RZ ;  /* 0x000000ff00197202 */ /* 0x000fe20000000f00 */
[----:B------:R-:W2:Y:S01]  /*0100*/  LDCU UR12, c[0x0][0x398] ;  /* 0x00007300ff0c77ac */ /* 0x000ea20008000800 */
[----:B------:R-:W-:-:S03]  /*0110*/  MOV R16, R0 ;  /* 0x0000000000107202 */ /* 0x000fc60000000f00 */
[----:B------:R-:W3:Y:S01]  /*0120*/  LDC.64 R6, c[0x0][0x3a0] ;  /* 0x0000e800ff067b82 */ /* 0x000ee20000000a00 */
[----:B------:R-:W-:Y:S01]  /*0130*/  UMOV UR5, 0x400 ;  /* 0x0000040000057882 */ /* 0x000fe20000000000 */
[----:B------:R-:W-:Y:S01]  /*0140*/  UIADD3 UR4, UPT, UPT, UR10, 0xf, URZ ;  /* 0x0000000f0a047890 */ /* 0x000fe2000fffe0ff */
[----:B------:R-:W-:Y:S01]  /*0150*/  MOV R17, R5 ;  /* 0x0000000500117202 */ /* 0x000fe20000000f00 */
[----:B------:R-:W-:Y:S02]  /*0160*/  UIADD3 UR6, UPT, UPT, UR5, 0x400, URZ ;  /* 0x0000040005067890 */ /* 0x000fe4000fffe0ff */
[----:B------:R-:W-:Y:S01]  /*0170*/  USHF.R.U32.HI UR4, URZ, 0x4, UR4 ;  /* 0x00000004ff047899 */ /* 0x000fe20008011604 */
[----:B------:R-:W4:Y:S01]  /*0180*/  LDCU UR13, c[0x0][0x39c] ;  /* 0x00007380ff0d77ac */ /* 0x000f220008000800 */
[----:B-1----:R-:W-:Y:S02]  /*0190*/  IMAD R20, R5, UR11, R0 ;  /* 0x0000000b05147c24 */ /* 0x002fe4000f8e0200 */
[----:B------:R-:W-:Y:S01]  /*01a0*/  UIADD3 UR4, UPT, UPT, -UR4, URZ, URZ ;  /* 0x000000ff04047290 */ /* 0x000fe2000fffe1ff */
[----:B--2---:R-:W-:Y:S01]  /*01b0*/  ISETP.GE.AND P1, PT, R23, UR12, PT ;  /* 0x0000000c17007c0c */ /* 0x004fe2000bf26270 */
[----:B0-----:R-:W-:Y:S01]  /*01c0*/  ULEA UR6, UR7, UR6, 0x18 ;  /* 0x0000000607067291 */ /* 0x001fe2000f8ec0ff */
[----:B------:R-:W-:Y:S01]  /*01d0*/  LEA R20, R3, R20, 0x4 ;  /* 0x0000001403147211 */ /* 0x000fe200078e20ff */
[----:B------:R-:W-:-:S04]  /*01e0*/  ULEA UR5, UR7, UR5, 0x18 ;  /* 0x0000000507057291 */ /* 0x000fc8000f8ec0ff */
[----:B------:R-:W-:Y:S02]  /*01f0*/  LEA R18, R0, UR6, 0x2 ;  /* 0x0000000600127c11 */ /* 0x000fe4000f8e10ff */
[C---:B------:R-:W-:Y:S02]  /*0200*/  LEA R19, R5.reuse, UR5, 0x6 ;  /* 0x0000000505137c11 */ /* 0x040fe4000f8e30ff */
[----:B----4-:R-:W-:-:S07]  /*0210*/  LEA R21, R5, R18, 0x6 ;  /* 0x0000001205157211 */ /* 0x010fce00078e30ff */
.L_x_2:
[----:B---3--:R-:W-:Y:S01]  /*0220*/  ISETP.GE.U32.AND P0, PT, R17, R6, PT ;  /* 0x000000061100720c */ /* 0x008fe20003f06070 */
[----:B------:R-:W-:Y:S01]  /*0230*/  HFMA2 R26, -RZ, RZ, 0, 0 ;  /* 0x00000000ff1a7431 */ /* 0x000fe200000001ff */
[----:B------:R-:W-:Y:S02]  /*0240*/  ISETP.GE.U32.OR P2, PT, R16, UR13, P1 ;  /* 0x0000000d10007c0c */ /* 0x000fe40008f46470 */
[----:B------:R-:W-:Y:S02]  /*0250*/  ISETP.GE.OR P0, PT, R22, R7, P0 ;  /* 0x000000071600720c */ /* 0x000fe40000706670 */
[----:B------:R-:W-:-:S09]  /*0260*/  MOV R24, RZ ;  /* 0x000000ff00187202 */ /* 0x000fd20000000f00 */
[----:B------:R-:W0:Y:S08]  /*0270*/  @!P2 LDC.64 R10, c[0x0][0x380] ;  /* 0x0000e000ff0aab82 */ /* 0x000e300000000a00 */
[----:B------:R-:W1:Y:S01]  /*0280*/  @!P0 LDC.64 R8, c[0x0][0x388] ;  /* 0x0000e200ff088b82 */ /* 0x000e620000000a00 */
[----:B0-----:R-:W-:-:S05]  /*0290*/  @!P2 IMAD.WIDE.U32 R10, R4, 0x4, R10 ;  /* 0x00000004040aa825 */ /* 0x001fca00078e000a */
[----:B------:R-:W2:Y:S01]  /*02a0*/  @!P2 LDG.E R24, desc[UR8][R10.64] ;  /* 0x000000080a18a981 */ /* 0x000ea2000c1e1900 */
[----:B-1----:R-:W-:-:S05]  /*02b0*/  @!P0 IMAD.WIDE.U32 R8, R20, 0x4, R8 ;  /* 0x0000000414088825 */ /* 0x002fca00078e0008 */
[----:B------:R-:W3:Y:S01]  /*02c0*/  @!P0 LDG.E R26, desc[UR8][R8.64] ;  /* 0x00000008081a8981 */ /* 0x000ee2000c1e1900 */
[----:B------:R-:W-:Y:S01]  /*02d0*/  LEA R29, R0, R19, 0x2 ;  /* 0x00000013001d7211 */ /* 0x000fe200078e10ff */
[----:B------:R-:W-:-:S04]  /*02e0*/  UIADD3 UR4, UPT, UPT, UR4, 0x1, URZ ;  /* 0x0000000104047890 */ /* 0x000fc8000fffe0ff */
[----:B------:R-:W-:Y:S01]  /*02f0*/  UISETP.NE.AND UP0, UPT, UR4, URZ, UPT ;  /* 0x000000ff0400728c */ /* 0x000fe2000bf05270 */
[----:B------:R-:W-:Y:S02]  /*0300*/  IADD3 R17, PT, PT, R17, 0x10, RZ ;  /* 0x0000001011117810 */ /* 0x000fe40007ffe0ff */
[----:B------:R-:W-:Y:S02]  /*0310*/  IADD3 R16, PT, PT, R16, 0x10, RZ ;  /* 0x0000001010107810 */ /* 0x000fe40007ffe0ff */
[----:B------:R-:W-:Y:S02]  /*0320*/  IADD3 R4, PT, PT, R4, 0x10, RZ ;  /* 0x0000001004047810 */ /* 0x000fe40007ffe0ff */
[----:B------:R-:W-:Y:S01]  /*0330*/  LEA R20, R7, R20, 0x4 ;  /* 0x0000001407147211 */ /* 0x000fe200078e20ff */
[----:B--2---:R-:W-:Y:S04]  /*0340*/  STS [R29], R24 ;  /* 0x000000181d007388 */ /* 0x004fe80000000800 */
[----:B---3--:R-:W-:Y:S01]  /*0350*/  STS [R21], R26 ;  /* 0x0000001a15007388 */ /* 0x008fe20000000800 */
[----:B------:R-:W-:Y:S06]  /*0360*/  BAR.SYNC.DEFER_BLOCKING 0x0 ;  /* 0x0000000000007b1d */ /* 0x000fec0000010000 */
[----:B------:R-:W-:Y:S04]  /*0370*/  LDS R28, [R18] ;  /* 0x00000000121c7984 */ /* 0x000fe80000000800 */
[----:B------:R-:W0:Y:S04]  /*0380*/  LDS.128 R12, [R19] ;  /* 0x00000000130c7984 */ /* 0x000e280000000c00 */
[----:B------:R-:W1:Y:S04]  /*0390*/  LDS R8, [R18+0x40] ;  /* 0x0000400012087984 */ /* 0x000e680000000800 */
[----:B------:R-:W2:Y:S04]  /*03a0*/  LDS R27, [R18+0x80] ;  /* 0x00008000121b7984 */ /* 0x000ea80000000800 */
[----:B------:R-:W-:Y:S04]  /*03b0*/  LDS R24, [R18+0x140] ;  /* 0x0001400012187984 */ /* 0x000fe80000000800 */
[----:B------:R-:W-:Y:S01]  /*03c0*/  LDS R26, [R18+0x200] ;  /* 0x00020000121a7984 */ /* 0x000fe20000000800 */
[----:B0-----:R-:W-:-:S03]  /*03d0*/  IMAD R28, R12, R28, R25 ;  /* 0x0000001c0c1c7224 */ /* 0x001fc600078e0219 */
[----:B------:R-:W0:Y:S01]  /*03e0*/  LDS R12, [R18+0xc0] ;  /* 0x0000c000120c7984 */ /* 0x000e220000000800 */
[----:B-1----:R-:W-:-:S03]  /*03f0*/  IMAD R13, R8, R13, R28 ;  /* 0x0000000d080d7224 */ /* 0x002fc600078e021c */
[----:B------:R-:W-:Y:S04]  /*0400*/  LDS R28, [R18+0x100] ;  /* 0x00010000121c7984 */ /* 0x000fe80000000800 */
[----:B------:R-:W1:Y:S04]  /*0410*/  LDS.128 R8, [R19+0x10] ;  /* 0x0000100013087984 */ /* 0x000e680000000c00 */
[----:B------:R-:W3:Y:S01]  /*0420*/  LDS R25, [R18+0x180] ;  /* 0x0001800012197984 */ /* 0x000ee20000000800 */
[----:B--2---:R-:W-:-:S04]  /*0430*/  IMAD R13, R27, R14, R13 ;  /* 0x0000000e1b0d7224 */ /* 0x004fc800078e020d */
[----:B0-----:R-:W-:-:S04]  /*0440*/  IMAD R13, R12, R15, R13 ;  /* 0x0000000f0c0d7224 */ /* 0x001fc800078e020d */
[----:B-1----:R-:W-:Y:S02]  /*0450*/  IMAD R13, R8, R28, R13 ;  /* 0x0000001c080d7224 */ /* 0x002fe400078e020d */
[----:B------:R-:W0:Y:S02]  /*0460*/  LDS R8, [R18+0x1c0] ;  /* 0x0001c00012087984 */ /* 0x000e240000000800 */
[----:B------:R-:W-:Y:S02]  /*0470*/  IMAD R9, R24, R9, R13 ;  /* 0x0000000918097224 */ /* 0x000fe400078e020d */
[----:B------:R-:W1:Y:S04]  /*0480*/  LDS.128 R12, [R19+0x20] ;  /* 0x00002000130c7984 */ /* 0x000e680000000c00 */
[----:B------:R-:W2:Y:S01]  /*0490*/  LDS R24, [R18+0x240] ;  /* 0x0002400012187984 */ /* 0x000ea20000000800 */
[----:B---3--:R-:W-:-:S03]  /*04a0*/  IMAD R9, R25, R10, R9 ;  /* 0x0000000a19097224 */ /* 0x008fc600078e0209 */
[----:B------:R-:W3:Y:S01]  /*04b0*/  LDS R25, [R18+0x280] ;  /* 0x0002800012197984 */ /* 0x000ee20000000800 */
[----:B0-----:R-:W-:-:S04]  /*04c0*/  IMAD R9, R8, R11, R9 ;  /* 0x0000000b08097224 */ /* 0x001fc800078e0209 */
[----:B-1----:R-:W-:Y:S02]  /*04d0*/  IMAD R9, R12, R26, R9 ;  /* 0x0000001a0c097224 */ /* 0x002fe400078e0209 */
[----:B------:R-:W0:Y:S02]  /*04e0*/  LDS R12, [R18+0x2c0] ;  /* 0x0002c000120c7984 */ /* 0x000e240000000800 */
[----:B--2---:R-:W-:Y:S02]  /*04f0*/  IMAD R24, R24, R13, R9 ;  /* 0x0000000d18187224 */ /* 0x004fe400078e0209 */
[----:B------:R-:W-:Y:S04]  /*0500*/  LDS R13, [R18+0x300] ;  /* 0x00030000120d7984 */ /* 0x000fe80000000800 */
[----:B------:R-:W1:Y:S01]  /*0510*/  LDS.128 R8, [R19+0x30] ;  /* 0x0000300013087984 */ /* 0x000e620000000c00 */
[----:B---3--:R-:W-:-:S03]  /*0520*/  IMAD R24, R25, R14, R24 ;  /* 0x0000000e19187224 */ /* 0x008fc600078e0218 */
[----:B------:R-:W2:Y:S04]  /*0530*/  LDS R25, [R18+0x340] ;  /* 0x0003400012197984 */ /* 0x000ea80000000800 */
[----:B------:R-:W3:Y:S04]  /*0540*/  LDS R26, [R18+0x380] ;  /* 0x00038000121a7984 */ /* 0x000ee80000000800 */
[----:B------:R-:W4:Y:S01]  /*0550*/  LDS R14, [R18+0x3c0] ;  /* 0x0003c000120e7984 */ /* 0x000f220000000800 */
[----:B0-----:R-:W-:-:S04]  /*0560*/  IMAD R12, R12, R15, R24 ;  /* 0x0000000f0c0c7224 */ /* 0x001fc800078e0218 */
[----:B-1----:R-:W-:-:S04]  /*0570*/  IMAD R8, R8, R13, R12 ;  /* 0x0000000d08087224 */ /* 0x002fc800078e020c */
[----:B--2---:R-:W-:-:S04]  /*0580*/  IMAD R9, R25, R9, R8 ;  /* 0x0000000919097224 */ /* 0x004fc800078e0208 */
[----:B---3--:R-:W-:-:S04]  /*0590*/  IMAD R9, R26, R10, R9 ;  /* 0x0000000a1a097224 */ /* 0x008fc800078e0209 */
[----:B----4-:R-:W-:Y:S01]  /*05a0*/  IMAD R25, R14, R11, R9 ;  /* 0x0000000b0e197224 */ /* 0x010fe200078e0209 */
[----:B------:R-:W-:Y:S06]  /*05b0*/  BAR.SYNC.DEFER_BLOCKING 0x0 ;  /* 0x0000000000007b1d */ /* 0x000fec0000010000 */
[----:B------:R-:W-:Y:S05]  /*05c0*/  BRA.U UP0, `(.L_x_2) ;  /* 0xfffffffd00147547 */ /* 0x000fea000b83ffff */
.L_x_1:
[----:B------:R-:W0:Y:S02]  /*05d0*/  LDCU.64 UR6, c[0x0][0x3a8] ;  /* 0x00007500ff0677ac */ /* 0x000e240008000a00 */
[----:B0-----:R-:W-:-:S04]  /*05e0*/  ISETP.GE.AND P0, PT, R22, UR7, PT ;  /* 0x0000000716007c0c */ /* 0x001fc8000bf06270 */
[----:B------:R-:W-:-:S13]  /*05f0*/  ISETP.GE.OR P0, PT, R23, UR6, P0 ;  /* 0x0000000617007c0c */ /* 0x000fda0008706670 */
[----:B------:R-:W-:Y:S05]  /*0600*/  @P0 EXIT ;  /* 0x000000000000094d */ /* 0x000fea0003800000 */
[----:B------:R-:W0:Y:S01]  /*0610*/  LDCU UR4, c[0x0][0x364] ;  /* 0x00006c80ff0477ac */ /* 0x000e220008000800 */
[----:B------:R-:W1:Y:S01]  /*0620*/  LDC.64 R6, c[0x0][0x390] ;  /* 0x0000e400ff067b82 */ /* 0x000e620000000a00 */
[----:B------:R-:W2:Y:S01]  /*0630*/  LDCU UR5, c[0x0][0x360] ;  /* 0x00006c00ff0577ac */ /* 0x000ea20008000800 */
[----:B0-----:R-:W-:Y:S02]  /*0640*/  IMAD R2, R2, UR4, R5 ;  /* 0x0000000402027c24 */ /* 0x001fe4000f8e0205 */
[----:B--2---:R-:W-:-:S04]  /*0650*/  IMAD R3, R3, UR5, R0 ;  /* 0x0000000503037c24 */ /* 0x004fc8000f8e0200 */
[----:B------:R-:W-:-:S04]  /*0660*/  IMAD R3, R2, UR7, R3 ;  /* 0x0000000702037c24 */ /* 0x000fc8000f8e0203 */
[----:B-1----:R-:W-:-:S05]  /*0670*/  IMAD.WIDE.U32 R2, R3, 0x4, R6 ;  /* 0x0000000403027825 */ /* 0x002fca00078e0006 */
[----:B------:R-:W-:Y:S01]  /*0680*/  STG.E desc[UR8][R2.64], R25 ;  /* 0x0000001902007986 */ /* 0x000fe2000c101908 */
[----:B------:R-:W-:Y:S05]  /*0690*/  EXIT ;  /* 0x000000000000794d */ /* 0x000fea0003800000 */
.L_x_3:
        /* <DEDUP_REMOVED lines=14> */
.L_x_5:


//--------------------- .nv.shared.reserved.0     --------------------------
	.section	.nv.shared.reserved.0,"aw",@nobits
	.weak		__nv_reservedSMEM_offset_0_alias
	.size		__nv_reservedSMEM_offset_0_alias, 0, 64
	.other		__nv_reservedSMEM_offset_0_alias,@"STO_CUDA_RESERVED_SHARED STV_DEFAULT"
__nv_reservedSMEM_offset_0_alias:
	.zero		0
	.zero		64


//--------------------- .nv.global                --------------------------
	.section	.nv.global,"aw",@nobits
.nv.global:
	.type		_ZN34_INTERNAL_3ea3d463_4_k_cu_9e2315536thrust24THRUST_300001_SM_1000_NS3seqE,@object
	.size		_ZN34_INTERNAL_3ea3d463_4_k_cu_9e2315536thrust24THRUST_300001_SM_1000_NS3seqE,(_ZN34_INTERNAL_3ea3d463_4_k_cu_9e2315534cuda3std3__48in_placeE - _ZN34_INTERNAL_3ea3d463_4_k_cu_9e2315536thrust24THRUST_300001_SM_1000_NS3seqE)
_ZN34_INTERNAL_3ea3d463_4_k_cu_9e2315536thrust24THRUST_300001_SM_1000_NS3seqE:
	.zero		1
	.type		_ZN34_INTERNAL_3ea3d463_4_k_cu_9e2315534cuda3std3__48in_placeE,@object
	.size		_ZN34_INTERNAL_3ea3d463_4_k_cu_9e2315534cuda3std3__48in_placeE,(_ZN34_INTERNAL_3ea3d463_4_k_cu_9e2315534cuda3std6ranges3__45__cpo4sizeE - _ZN34_INTERNAL_3ea3d463_4_k_cu_9e2315534cuda3std3__48in_placeE)
_ZN34_INTERNAL_3ea3d463_4_k_cu_9e2315534cuda3std3__48in_placeE:
	.zero		1
	.type		_ZN34_INTERNAL_3ea3d463_4_k_cu_9e2315534cuda3std6ranges3__45__cpo4sizeE,@object
	.size		_ZN34_INTERNAL_3ea3d463_4_k_cu_9e2315534cuda3std6ranges3__45__cpo4sizeE,(_ZN34_INTERNAL_3ea3d463_4_k_cu_9e2315536thrust24THRUST_300001_SM_1000_NS12placeholders2_3E - _ZN34_INTERNAL_3ea3d463_4_k_cu_9e2315534cuda3std6ranges3__45__cpo4sizeE)
_ZN34_INTERNAL_3ea3d463_4_k_cu_9e2315534cuda3std6ranges3__45__cpo4sizeE:
	.zero		1
	.type		_ZN34_INTERNAL_3ea3d463_4_k_cu_9e2315536thrust24THRUST_300001_SM_1000_NS12placeholders2_3E,@object
	.size		_ZN34_INTERNAL_3ea3d463_4_k_cu_9e2315536thrust24THRUST_300001_SM_1000_NS12placeholders2_3E,(_ZN34_INTERNAL_3ea3d463_4_k_cu_9e2315534cuda3std3__45__cpo6cbeginE - _ZN34_INTERNAL_3ea3d463_4_k_cu_9e2315536thrust24THRUST_300001_SM_1000_NS12placeholders2_3E)
_ZN34_INTERNAL_3ea3d463_4_k_cu_9e2315536thrust24THRUST_300001_SM_1000_NS12placeholders2_3E:
	.zero		1
	.type		_ZN34_INTERNAL_3ea3d463_4_k_cu_9e2315534cuda3std3__45__cpo6cbeginE,@object
	.size		_ZN34_INTERNAL_3ea3d463_4_k_cu_9e2315534cuda3std3__45__cpo6cbeginE,(_ZN34_INTERNAL_3ea3d463_4_k_cu_9e2315534cuda3std6ranges3__45__cpo6cbeginE - _ZN34_INTERNAL_3ea3d463_4_k_cu_9e2315534cuda3std3__45__cpo6cbeginE)
_ZN34_INTERNAL_3ea3d463_4_k_cu_9e2315534cuda3std3__45__cpo6cbeginE:
	.zero		1
	.type		_ZN34_INTERNAL_3ea3d463_4_k_cu_9e2315534cuda3std6ranges3__45__cpo6cbeginE,@object
	.size		_ZN34_INTERNAL_3ea3d463_4_k_cu_9e2315534cuda3std6ranges3__45__cpo6cbeginE,(_ZN34_INTERNAL_3ea3d463_4_k_cu_9e2315536thrust24THRUST_300001_SM_1000_NS12placeholders2_7E - _ZN34_INTERNAL_3ea3d463_4_k_cu_9e2315534cuda3std6ranges3__45__cpo6cbeginE)
_ZN34_INTERNAL_3ea3d463_4_k_cu_9e2315534cuda3std6ranges3__45__cpo6cbeginE:
	.zero		1
	.type		_ZN34_INTERNAL_3ea3d463_4_k_cu_9e2315536thrust24THRUST_300001_SM_1000_NS12placeholders2_7E,@object
	.size		_ZN34_INTERNAL_3ea3d463_4_k_cu_9e2315536thrust24THRUST_300001_SM_1000_NS12placeholders2_7E,(_ZN34_INTERNAL_3ea3d463_4_k_cu_9e2315534cuda3std3__45__cpo7crbeginE - _ZN34_INTERNAL_3ea3d463_4_k_cu_9e2315536thrust24THRUST_300001_SM_1000_NS12placeholders2_7E)
_ZN34_INTERNAL_3ea3d463_4_k_cu_9e2315536thrust24THRUST_300001_SM_1000_NS12placeholders2_7E:
	.zero		1
	.type		_ZN34_INTERNAL_3ea3d463_4_k_cu_9e2315534cuda3std3__45__cpo7crbeginE,@object
	.size		_ZN34_INTERNAL_3ea3d463_4_k_cu_9e2315534cuda3std3__45__cpo7crbeginE,(_ZN34_INTERNAL_3ea3d463_4_k_cu_9e2315534cuda3std6ranges3__45__cpo4nextE - _ZN34_INTERNAL_3ea3d463_4_k_cu_9e2315534cuda3std3__45__cpo7crbeginE)
_ZN34_INTERNAL_3ea3d463_4_k_cu_9e2315534cuda3std3__45__cpo7crbeginE:
	.zero		1
	.type		_ZN34_INTERNAL_3ea3d463_4_k_cu_9e2315534cuda3std6ranges3__45__cpo4nextE,@object
	.size		_ZN34_INTERNAL_3ea3d463_4_k_cu_9e2315534cuda3std6ranges3__45__cpo4nextE,(_ZN34_INTERNAL_3ea3d463_4_k_cu_9e2315534cuda3std6ranges3__45__cpo4swapE - _ZN34_INTERNAL_3ea3d463_4_k_cu_9e2315534cuda3std6ranges3__45__cpo4nextE)
_ZN34_INTERNAL_3ea3d463_4_k_cu_9e2315534cuda3std6ranges3__45__cpo4nextE:
	.zero		1
	.type		_ZN34_INTERNAL_3ea3d463_4_k_cu_9e2315534cuda3std6ranges3__45__cpo4swapE,@object
	.size		_ZN34_INTERNAL_3ea3d463_4_k_cu_9e2315534cuda3std6ranges3__45__cpo4swapE,(_ZN34_INTERNAL_3ea3d463_4_k_cu_9e2315536thrust24THRUST_300001_SM_1000_NS8cuda_cub10par_nosyncE - _ZN34_INTERNAL_3ea3d463_4_k_cu_9e2315534cuda3std6ranges3__45__cpo4swapE)
_ZN34_INTERNAL_3ea3d463_4_k_cu_9e2315534cuda3std6ranges3__45__cpo4swapE:
	.zero		1
	.type		_ZN34_INTERNAL_3ea3d463_4_k_cu_9e2315536thrust24THRUST_300001_SM_1000_NS8cuda_cub10par_nosyncE,@object
	.size		_ZN34_INTERNAL_3ea3d463_4_k_cu_9e2315536thrust24THRUST_300001_SM_1000_NS8cuda_cub10par_nosyncE,(_ZN34_INTERNAL_3ea3d463_4_k_cu_9e2315536thrust24THRUST_300001_SM_1000_NS12placeholders2_9E - _ZN34_INTERNAL_3ea3d463_4_k_cu_9e2315536thrust24THRUST_300001_SM_1000_NS8cuda_cub10par_nosyncE)
_ZN34_INTERNAL_3ea3d463_4_k_cu_9e2315536thrust24THRUST_300001_SM_1000_NS8cuda_cub10par_nosyncE:
	.zero		1
	.type		_ZN34_INTERNAL_3ea3d463_4_k_cu_9e2315536thrust24THRUST_300001_SM_1000_NS12placeholders2_9E,@object
	.size		_ZN34_INTERNAL_3ea3d463_4_k_cu_9e2315536thrust24THRUST_300001_SM_1000_NS12placeholders2_9E,(_ZN34_INTERNAL_3ea3d463_4_k_cu_9e2315534cuda3std3__436_GLOBAL__N__3ea3d463_4_k_cu_9e2315536ignoreE - _ZN34_INTERNAL_3ea3d463_4_k_cu_9e2315536thrust24THRUST_300001_SM_1000_NS12placeholders2_9E)
_ZN34_INTERNAL_3ea3d463_4_k_cu_9e2315536thrust24THRUST_300001_SM_1000_NS12placeholders2_9E:
	.zero		1
	.type		_ZN34_INTERNAL_3ea3d463_4_k_cu_9e2315534cuda3std3__436_GLOBAL__N__3ea3d463_4_k_cu_9e2315536ignoreE,@object
	.size		_ZN34_INTERNAL_3ea3d463_4_k_cu_9e2315534cuda3std3__436_GLOBAL__N__3ea3d463_4_k_cu_9e2315536ignoreE,(_ZN34_INTERNAL_3ea3d463_4_k_cu_9e2315534cuda3std6ranges3__45__cpo4dataE - _ZN34_INTERNAL_3ea3d463_4_k_cu_9e2315534cuda3std3__436_GLOBAL__N__3ea3d463_4_k_cu_9e2315536ignoreE)
_ZN34_INTERNAL_3ea3d463_4_k_cu_9e2315534cuda3std3__436_GLOBAL__N__3ea3d463_4_k_cu_9e2315536ignoreE:
	.zero		1
	.type		_ZN34_INTERNAL_3ea3d463_4_k_cu_9e2315534cuda3std6ranges3__45__cpo4dataE,@object
	.size		_ZN34_INTERNAL_3ea3d463_4_k_cu_9e2315534cuda3std6ranges3__45__cpo4dataE,(_ZN34_INTERNAL_3ea3d463_4_k_cu_9e2315536thrust24THRUST_300001_SM_1000_NS12placeholders2_1E - _ZN34_INTERNAL_3ea3d463_4_k_cu_9e2315534cuda3std6ranges3__45__cpo4dataE)
_ZN34_INTERNAL_3ea3d463_4_k_cu_9e2315534cuda3std6ranges3__45__cpo4dataE:
	.zero		1
	.type		_ZN34_INTERNAL_3ea3d463_4_k_cu_9e2315536thrust24THRUST_300001_SM_1000_NS12placeholders2_1E,@object
	.size		_ZN34_INTERNAL_3ea3d463_4_k_cu_9e2315536thrust24THRUST_300001_SM_1000_NS12placeholders2_1E,(_ZN34_INTERNAL_3ea3d463_4_k_cu_9e2315534cuda3std3__45__cpo5beginE - _ZN34_INTERNAL_3ea3d463_4_k_cu_9e2315536thrust24THRUST_300001_SM_1000_NS12placeholders2_1E)
_ZN34_INTERNAL_3ea3d463_4_k_cu_9e2315536thrust24THRUST_300001_SM_1000_NS12placeholders2_1E:
	.zero		1
	.type		_ZN34_INTERNAL_3ea3d463_4_k_cu_9e2315534cuda3std3__45__cpo5beginE,@object
	.size		_ZN34_INTERNAL_3ea3d463_4_k_cu_9e2315534cuda3std3__45__cpo5beginE,(_ZN34_INTERNAL_3ea3d463_4_k_cu_9e2315534cuda3std6ranges3__45__cpo5beginE - _ZN34_INTERNAL_3ea3d463_4_k_cu_9e2315534cuda3std3__45__cpo5beginE)
_ZN34_INTERNAL_3ea3d463_4_k_cu_9e2315534cuda3std3__45__cpo5beginE:
	.zero		1
	.type		_ZN34_INTERNAL_3ea3d463_4_k_cu_9e2315534cuda3std6ranges3__45__cpo5beginE,@object
	.size		_ZN34_INTERNAL_3ea3d463_4_k_cu_9e2315534cuda3std6ranges3__45__cpo5beginE,(_ZN34_INTERNAL_3ea3d463_4_k_cu_9e2315536thrust24THRUST_300001_SM_1000_NS12placeholders2_5E - _ZN34_INTERNAL_3ea3d463_4_k_cu_9e2315534cuda3std6ranges3__45__cpo5beginE)
_ZN34_INTERNAL_3ea3d463_4_k_cu_9e2315534cuda3std6ranges3__45__cpo5beginE:
	.zero		1
	.type		_ZN34_INTERNAL_3ea3d463_4_k_cu_9e2315536thrust24THRUST_300001_SM_1000_NS12placeholders2_5E,@object
	.size		_ZN34_INTERNAL_3ea3d463_4_k_cu_9e2315536thrust24THRUST_300001_SM_1000_NS12placeholders2_5E,(_ZN34_INTERNAL_3ea3d463_4_k_cu_9e2315534cuda3std3__45__cpo6rbeginE - _ZN34_INTERNAL_3ea3d463_4_k_cu_9e2315536thrust24THRUST_300001_SM_1000_NS12placeholders2_5E)
_ZN34_INTERNAL_3ea3d463_4_k_cu_9e2315536thrust24THRUST_300001_SM_1000_NS12placeholders2_5E:
	.zero		1
	.type		_ZN34_INTERNAL_3ea3d463_4_k_cu_9e2315534cuda3std3__45__cpo6rbeginE,@object
	.size		_ZN34_INTERNAL_3ea3d463_4_k_cu_9e2315534cuda3std3__45__cpo6rbeginE,(_ZN34_INTERNAL_3ea3d463_4_k_cu_9e2315534cuda3std6ranges3__45__cpo7advanceE - _ZN34_INTERNAL_3ea3d463_4_k_cu_9e2315534cuda3std3__45__cpo6rbeginE)
_ZN34_INTERNAL_3ea3d463_4_k_cu_9e2315534cuda3std3__45__cpo6rbeginE:
	.zero		1
	.type		_ZN34_INTERNAL_3ea3d463_4_k_cu_9e2315534cuda3std6ranges3__45__cpo7advanceE,@object
	.size		_ZN34_INTERNAL_3ea3d463_4_k_cu_9e2315534cuda3std6ranges3__45__cpo7advanceE,(_ZN34_INTERNAL_3ea3d463_4_k_cu_9e2315534cuda3std3__47nulloptE - _ZN34_INTERNAL_3ea3d463_4_k_cu_9e2315534cuda3std6ranges3__45__cpo7advanceE)
_ZN34_INTERNAL_3ea3d463_4_k_cu_9e2315534cuda3std6ranges3__45__cpo7advanceE:
	.zero		1
	.type		_ZN34_INTERNAL_3ea3d463_4_k_cu_9e2315534cuda3std3__47nulloptE,@object
	.size		_ZN34_INTERNAL_3ea3d463_4_k_cu_9e2315534cuda3std3__47nulloptE,(_ZN34_INTERNAL_3ea3d463_4_k_cu_9e2315534cuda3std6ranges3__45__cpo8distanceE - _ZN34_INTERNAL_3ea3d463_4_k_cu_9e2315534cuda3std3__47nulloptE)
_ZN34_INTERNAL_3ea3d463_4_k_cu_9e2315534cuda3std3__47nulloptE:
	.zero		1
	.type		_ZN34_INTERNAL_3ea3d463_4_k_cu_9e2315534cuda3std6ranges3__45__cpo8distanceE,@object
	.size		_ZN34_INTERNAL_3ea3d463_4_k_cu_9e2315534cuda3std6ranges3__45__cpo8distanceE,(_ZN34_INTERNAL_3ea3d463_4_k_cu_9e2315536thrust24THRUST_300001_SM_1000_NS12placeholders3_10E - _ZN34_INTERNAL_3ea3d463_4_k_cu_9e2315534cuda3std6ranges3__45__cpo8distanceE)
_ZN34_INTERNAL_3ea3d463_4_k_cu_9e2315534cuda3std6ranges3__45__cpo8distanceE:
	.zero		1
	.type		_ZN34_INTERNAL_3ea3d463_4_k_cu_9e2315536thrust24THRUST_300001_SM_1000_NS12placeholders3_10E,@object
	.size		_ZN34_INTERNAL_3ea3d463_4_k_cu_9e2315536thrust24THRUST_300001_SM_1000_NS12placeholders3_10E,(_ZN34_INTERNAL_3ea3d463_4_k_cu_9e2315534cuda3std3__419piecewise_constructE - _ZN34_INTERNAL_3ea3d463_4_k_cu_9e2315536thrust24THRUST_300001_SM_1000_NS12placeholders3_10E)
_ZN34_INTERNAL_3ea3d463_4_k_cu_9e2315536thrust24THRUST_300001_SM_1000_NS12placeholders3_10E:
	.zero		1
	.type		_ZN34_INTERNAL_3ea3d463_4_k_cu_9e2315534cuda3std3__419piecewise_constructE,@object
	.size		_ZN34_INTERNAL_3ea3d463_4_k_cu_9e2315534cuda3std3__419piecewise_constructE,(_ZN34_INTERNAL_3ea3d463_4_k_cu_9e2315534cuda3std6ranges3__45__cpo5cdataE - _ZN34_INTERNAL_3ea3d463_4_k_cu_9e2315534cuda3std3__419piecewise_constructE)
_ZN34_INTERNAL_3ea3d463_4_k_cu_9e2315534cuda3std3__419piecewise_constructE:
	.zero		1
	.type		_ZN34_INTERNAL_3ea3d463_4_k_cu_9e2315534cuda3std6ranges3__45__cpo5cdataE,@object
	.size		_ZN34_INTERNAL_3ea3d463_4_k_cu_9e2315534cuda3std6ranges3__45__cpo5cdataE,(_ZN34_INTERNAL_3ea3d463_4_k_cu_9e2315536thrust24THRUST_300001_SM_1000_NS12placeholders2_2E - _ZN34_INTERNAL_3ea3d463_4_k_cu_9e2315534cuda3std6ranges3__45__cpo5cdataE)
_ZN34_INTERNAL_3ea3d463_4_k_cu_9e2315534cuda3std6ranges3__45__cpo5cdataE:
	.zero		1
	.type		_ZN34_INTERNAL_3ea3d463_4_k_cu_9e2315536thrust24THRUST_300001_SM_1000_NS12placeholders2_2E,@object
	.size		_ZN34_INTERNAL_3ea3d463_4_k_cu_9e2315536thrust24THRUST_300001_SM_1000_NS12placeholders2_2E,(_ZN34_INTERNAL_3ea3d463_4_k_cu_9e2315534cuda3std3__45__cpo3endE - _ZN34_INTERNAL_3ea3d463_4_k_cu_9e2315536thrust24THRUST_300001_SM_1000_NS12placeholders2_2E)
_ZN34_INTERNAL_3ea3d463_4_k_cu_9e2315536thrust24THRUST_300001_SM_1000_NS12placeholders2_2E:
	.zero		1
	.type		_ZN34_INTERNAL_3ea3d463_4_k_cu_9e2315534cuda3std3__45__cpo3endE,@object
	.size		_ZN34_INTERNAL_3ea3d463_4_k_cu_9e2315534cuda3std3__45__cpo3endE,(_ZN34_INTERNAL_3ea3d463_4_k_cu_9e2315534cuda3std6ranges3__45__cpo3endE - _ZN34_INTERNAL_3ea3d463_4_k_cu_9e2315534cuda3std3__45__cpo3endE)
_ZN34_INTERNAL_3ea3d463_4_k_cu_9e2315534cuda3std3__45__cpo3endE:
	.zero		1
	.type		_ZN34_INTERNAL_3ea3d463_4_k_cu_9e2315534cuda3std6ranges3__45__cpo3endE,@object
	.size		_ZN34_INTERNAL_3ea3d463_4_k_cu_9e2315534cuda3std6ranges3__45__cpo3endE,(_ZN34_INTERNAL_3ea3d463_4_k_cu_9e2315536thrust24THRUST_300001_SM_1000_NS12placeholders2_6E - _ZN34_INTERNAL_3ea3d463_4_k_cu_9e2315534cuda3std6ranges3__45__cpo3endE)
_ZN34_INTERNAL_3ea3d463_4_k_cu_9e2315534cuda3std6ranges3__45__cpo3endE:
	.zero		1
	.type		_ZN34_INTERNAL_3ea3d463_4_k_cu_9e2315536thrust24THRUST_300001_SM_1000_NS12placeholders2_6E,@object
	.size		_ZN34_INTERNAL_3ea3d463_4_k_cu_9e2315536thrust24THRUST_300001_SM_1000_NS12placeholders2_6E,(_ZN34_INTERNAL_3ea3d463_4_k_cu_9e2315534cuda3std3__45__cpo4rendE - _ZN34_INTERNAL_3ea3d463_4_k_cu_9e2315536thrust24THRUST_300001_SM_1000_NS12placeholders2_6E)
_ZN34_INTERNAL_3ea3d463_4_k_cu_9e2315536thrust24THRUST_300001_SM_1000_NS12placeholders2_6E:
	.zero		1
	.type		_ZN34_INTERNAL_3ea3d463_4_k_cu_9e2315534cuda3std3__45__cpo4rendE,@object
	.size		_ZN34_INTERNAL_3ea3d463_4_k_cu_9e2315534cuda3std3__45__cpo4rendE,(_ZN34_INTERNAL_3ea3d463_4_k_cu_9e2315534cuda3std6ranges3__45__cpo9iter_swapE - _ZN34_INTERNAL_3ea3d463_4_k_cu_9e2315534cuda3std3__45__cpo4rendE)
_ZN34_INTERNAL_3ea3d463_4_k_cu_9e2315534cuda3std3__45__cpo4rendE:
	.zero		1
	.type		_ZN34_INTERNAL_3ea3d463_4_k_cu_9e2315534cuda3std6ranges3__45__cpo9iter_swapE,@object
	.size		_ZN34_INTERNAL_3ea3d463_4_k_cu_9e2315534cuda3std6ranges3__45__cpo9iter_swapE,(_ZN34_INTERNAL_3ea3d463_4_k_cu_9e2315534cuda3std3__48unexpectE - _ZN34_INTERNAL_3ea3d463_4_k_cu_9e2315534cuda3std6ranges3__45__cpo9iter_swapE)
_ZN34_INTERNAL_3ea3d463_4_k_cu_9e2315534cuda3std6ranges3__45__cpo9iter_swapE:
	.zero		1
	.type		_ZN34_INTERNAL_3ea3d463_4_k_cu_9e2315534cuda3std3__48unexpectE,@object
	.size		_ZN34_INTERNAL_3ea3d463_4_k_cu_9e2315534cuda3std3__48unexpectE,(_ZN34_INTERNAL_3ea3d463_4_k_cu_9e2315536thrust24THRUST_300001_SM_1000_NS8cuda_cub3parE - _ZN34_INTERNAL_3ea3d463_4_k_cu_9e2315534cuda3std3__48unexpectE)
_ZN34_INTERNAL_3ea3d463_4_k_cu_9e2315534cuda3std3__48unexpectE:
	.zero		1
	.type		_ZN34_INTERNAL_3ea3d463_4_k_cu_9e2315536thrust24THRUST_300001_SM_1000_NS8cuda_cub3parE,@object
	.size		_ZN34_INTERNAL_3ea3d463_4_k_cu_9e2315536thrust24THRUST_300001_SM_1000_NS8cuda_cub3parE,(_ZN34_INTERNAL_3ea3d463_4_k_cu_9e2315536thrust24THRUST_300001_SM_1000_NS12placeholders2_4E - _ZN34_INTERNAL_3ea3d463_4_k_cu_9e2315536thrust24THRUST_300001_SM_1000_NS8cuda_cub3parE)
_ZN34_INTERNAL_3ea3d463_4_k_cu_9e2315536thrust24THRUST_300001_SM_1000_NS8cuda_cub3parE:
	.zero		1
	.type		_ZN34_INTERNAL_3ea3d463_4_k_cu_9e2315536thrust24THRUST_300001_SM_1000_NS12placeholders2_4E,@object
	.size		_ZN34_INTERNAL_3ea3d463_4_k_cu_9e2315536thrust24THRUST_300001_SM_1000_NS12placeholders2_4E,(_ZN34_INTERNAL_3ea3d463_4_k_cu_9e2315534cuda3std3__45__cpo4cendE - _ZN34_INTERNAL_3ea3d463_4_k_cu_9e2315536thrust24THRUST_300001_SM_1000_NS12placeholders2_4E)
_ZN34_INTERNAL_3ea3d463_4_k_cu_9e2315536thrust24THRUST_300001_SM_1000_NS12placeholders2_4E:
	.zero		1
	.type		_ZN34_INTERNAL_3ea3d463_4_k_cu_9e2315534cuda3std3__45__cpo4cendE,@object
	.size		_ZN34_INTERNAL_3ea3d463_4_k_cu_9e2315534cuda3std3__45__cpo4cendE,(_ZN34_INTERNAL_3ea3d463_4_k_cu_9e2315534cuda3std6ranges3__45__cpo4cendE - _ZN34_INTERNAL_3ea3d463_4_k_cu_9e2315534cuda3std3__45__cpo4cendE)
_ZN34_INTERNAL_3ea3d463_4_k_cu_9e2315534cuda3std3__45__cpo4cendE:
	.zero		1
	.type		_ZN34_INTERNAL_3ea3d463_4_k_cu_9e2315534cuda3std6ranges3__45__cpo4cendE,@object
	.size		_ZN34_INTERNAL_3ea3d463_4_k_cu_9e2315534cuda3std6ranges3__45__cpo4cendE,(_ZN34_INTERNAL_3ea3d463_4_k_cu_9e2315534cuda3std3__420unreachable_sentinelE - _ZN34_INTERNAL_3ea3d463_4_k_cu_9e2315534cuda3std6ranges3__45__cpo4cendE)
_ZN34_INTERNAL_3ea3d463_4_k_cu_9e2315534cuda3std6ranges3__45__cpo4cendE:
	.zero		1
	.type		_ZN34_INTERNAL_3ea3d463_4_k_cu_9e2315534cuda3std3__420unreachable_sentinelE,@object
	.size		_ZN34_INTERNAL_3ea3d463_4_k_cu_9e2315534cuda3std3__420unreachable_sentinelE,(_ZN34_INTERNAL_3ea3d463_4_k_cu_9e2315534cuda3std6ranges3__45__cpo5ssizeE - _ZN34_INTERNAL_3ea3d463_4_k_cu_9e2315534cuda3std3__420unreachable_sentinelE)
_ZN34_INTERNAL_3ea3d463_4_k_cu_9e2315534cuda3std3__420unreachable_sentinelE:
	.zero		1
	.type		_ZN34_INTERNAL_3ea3d463_4_k_cu_9e2315534cuda3std6ranges3__45__cpo5ssizeE,@object
	.size		_ZN34_INTERNAL_3ea3d463_4_k_cu_9e2315534cuda3std6ranges3__45__cpo5ssizeE,(_ZN34_INTERNAL_3ea3d463_4_k_cu_9e2315536thrust24THRUST_300001_SM_1000_NS12placeholders2_8E - _ZN34_INTERNAL_3ea3d463_4_k_cu_9e2315534cuda3std6ranges3__45__cpo5ssizeE)
_ZN34_INTERNAL_3ea3d463_4_k_cu_9e2315534cuda3std6ranges3__45__cpo5ssizeE:
	.zero		1
	.type		_ZN34_INTERNAL_3ea3d463_4_k_cu_9e2315536thrust24THRUST_300001_SM_1000_NS12placeholders2_8E,@object
	.size		_ZN34_INTERNAL_3ea3d463_4_k_cu_9e2315536thrust24THRUST_300001_SM_1000_NS12placeholders2_8E,(_ZN34_INTERNAL_3ea3d463_4_k_cu_9e2315534cuda3std3__45__cpo5crendE - _ZN34_INTERNAL_3ea3d463_4_k_cu_9e2315536thrust24THRUST_300001_SM_1000_NS12placeholders2_8E)
_ZN34_INTERNAL_3ea3d463_4_k_cu_9e2315536thrust24THRUST_300001_SM_1000_NS12placeholders2_8E:
	.zero		1
	.type		_ZN34_INTERNAL_3ea3d463_4_k_cu_9e2315534cuda3std3__45__cpo5crendE,@object
	.size		_ZN34_INTERNAL_3ea3d463_4_k_cu_9e2315534cuda3std3__45__cpo5crendE,(_ZN34_INTERNAL_3ea3d463_4_k_cu_9e2315534cuda3std6ranges3__45__cpo4prevE - _ZN34_INTERNAL_3ea3d463_4_k_cu_9e2315534cuda3std3__45__cpo5crendE)
_ZN34_INTERNAL_3ea3d463_4_k_cu_9e2315534cuda3std3__45__cpo5crendE:
	.zero		1
	.type		_ZN34_INTERNAL_3ea3d463_4_k_cu_9e2315534cuda3std6ranges3__45__cpo4prevE,@object
	.size		_ZN34_INTERNAL_3ea3d463_4_k_cu_9e2315534cuda3std6ranges3__45__cpo4prevE,(_ZN34_INTERNAL_3ea3d463_4_k_cu_9e2315534cuda3std6ranges3__45__cpo9iter_moveE - _ZN34_INTERNAL_3ea3d463_4_k_cu_9e2315534cuda3std6ranges3__45__cpo4prevE)
_ZN34_INTERNAL_3ea3d463_4_k_cu_9e2315534cuda3std6ranges3__45__cpo4prevE:
	.zero		1
	.type		_ZN34_INTERNAL_3ea3d463_4_k_cu_9e2315534cuda3std6ranges3__45__cpo9iter_moveE,@object
	.size		_ZN34_INTERNAL_3ea3d463_4_k_cu_9e2315534cuda3std6ranges3__45__cpo9iter_moveE,(_ZN34_INTERNAL_3ea3d463_4_k_cu_9e2315536thrust24THRUST_300001_SM_1000_NS6system6detail10sequential3seqE - _ZN34_INTERNAL_3ea3d463_4_k_cu_9e2315534cuda3std6ranges3__45__cpo9iter_moveE)
_ZN34_INTERNAL_3ea3d463_4_k_cu_9e2315534cuda3std6ranges3__45__cpo9iter_moveE:
	.zero		1
	.type		_ZN34_INTERNAL_3ea3d463_4_k_cu_9e2315536thrust24THRUST_300001_SM_1000_NS6system6detail10sequential3seqE,@object
	.size		_ZN34_INTERNAL_3ea3d463_4_k_cu_9e2315536thrust24THRUST_300001_SM_1000_NS6system6detail10sequential3seqE,(.L_31 - _ZN34_INTERNAL_3ea3d463_4_k_cu_9e2315536thrust24THRUST_300001_SM_1000_NS6system6detail10sequential3seqE)
_ZN34_INTERNAL_3ea3d463_4_k_cu_9e2315536thrust24THRUST_300001_SM_1000_NS6system6detail10sequential3seqE:
	.zero		1
.L_31:


//--------------------- .nv.shared._Z2MVPiS_S_iiiiii --------------------------
	.section	.nv.shared._Z2MVPiS_S_iiiiii,"aw",@nobits
	.sectionflags	@""
	.align	4
.nv.shared._Z2MVPiS_S_iiiiii:
	.zero		3072


//--------------------- .nv.constant0._ZN3cub18CUB_300001_SM_10006detail11EmptyKernelIvEEvv --------------------------
	.section	.nv.constant0._ZN3cub18CUB_300001_SM_10006detail11EmptyKernelIvEEvv,"a",@progbits
	.sectionflags	@""
	.align	4
.nv.constant0._ZN3cub18CUB_300001_SM_10006detail11EmptyKernelIvEEvv:
	.zero		896


//--------------------- .nv.constant0._Z2MVPiS_S_iiiiii --------------------------
	.section	.nv.constant0._Z2MVPiS_S_iiiiii,"a",@progbits
	.sectionflags	@""
	.align	4
.nv.constant0._Z2MVPiS_S_iiiiii:
	.zero		944


//--------------------- SYMBOLS --------------------------

	.type		.nv.reservedSmem.offset0,@object
	.size		.nv.reservedSmem.offset0,0x4
	.type		.nv.reservedSmem.cap,@object
	.size		.nv.reservedSmem.cap,0x4
